//
// Generated by NVIDIA NVVM Compiler
//
// Compiler Build ID: CL-36424714
// Cuda compilation tools, release 13.0, V13.0.88
// Based on NVVM 20.0.0
//

.version 9.0
.target sm_100
.address_size 64

	// .globl	_Z8multiplyPiS_S_i

.visible .entry _Z8multiplyPiS_S_i(
	.param .u64 .ptr .align 1 _Z8multiplyPiS_S_i_param_0,
	.param .u64 .ptr .align 1 _Z8multiplyPiS_S_i_param_1,
	.param .u64 .ptr .align 1 _Z8multiplyPiS_S_i_param_2,
	.param .u32 _Z8multiplyPiS_S_i_param_3
)
{
	.reg .pred 	%p<10>;
	.reg .b32 	%r<130>;
	.reg .b64 	%rd<65>;

	ld.param.u64 	%rd10, [_Z8multiplyPiS_S_i_param_0];
	ld.param.u64 	%rd11, [_Z8multiplyPiS_S_i_param_1];
	ld.param.u64 	%rd9, [_Z8multiplyPiS_S_i_param_2];
	ld.param.u32 	%r49, [_Z8multiplyPiS_S_i_param_3];
	cvta.to.global.u64 	%rd1, %rd11;
	cvta.to.global.u64 	%rd2, %rd10;
	mov.u32 	%r1, %ctaid.x;
	mov.u32 	%r2, %ctaid.y;
	setp.lt.s32 	%p1, %r49, 1;
	mov.b32 	%r129, 0;
	@%p1 bra 	$L__BB0_12;
	mul.lo.s32 	%r3, %r49, %r1;
	and.b32  	%r4, %r49, 7;
	setp.lt.u32 	%p2, %r49, 8;
	mov.b32 	%r124, 0;
	mov.u32 	%r129, %r124;
	@%p2 bra 	$L__BB0_4;
	and.b32  	%r124, %r49, 2147483640;
	neg.s32 	%r118, %r124;
	add.s32 	%r117, %r2, %r49;
	shl.b32 	%r8, %r49, 3;
	shl.b32 	%r54, %r49, 1;
	add.s32 	%r116, %r2, %r54;
	mad.lo.s32 	%r115, %r49, 3, %r2;
	shl.b32 	%r55, %r49, 2;
	add.s32 	%r114, %r2, %r55;
	mad.lo.s32 	%r113, %r49, 5, %r2;
	mad.lo.s32 	%r112, %r49, 6, %r2;
	mad.lo.s32 	%r111, %r49, 7, %r2;
	mul.wide.u32 	%rd12, %r2, 4;
	add.s64 	%rd64, %rd1, %rd12;
	mul.wide.u32 	%rd13, %r3, 4;
	add.s64 	%rd14, %rd13, %rd2;
	add.s64 	%rd63, %rd14, 16;
	mov.b32 	%r129, 0;
	mul.wide.u32 	%rd29, %r8, 4;
$L__BB0_3:
	.pragma "nounroll";
	ld.global.u32 	%r56, [%rd63+-16];
	ld.global.u32 	%r57, [%rd64];
	mad.lo.s32 	%r58, %r57, %r56, %r129;
	ld.global.u32 	%r59, [%rd63+-12];
	mul.wide.u32 	%rd15, %r117, 4;
	add.s64 	%rd16, %rd1, %rd15;
	ld.global.u32 	%r60, [%rd16];
	mad.lo.s32 	%r61, %r60, %r59, %r58;
	ld.global.u32 	%r62, [%rd63+-8];
	mul.wide.u32 	%rd17, %r116, 4;
	add.s64 	%rd18, %rd1, %rd17;
	ld.global.u32 	%r63, [%rd18];
	mad.lo.s32 	%r64, %r63, %r62, %r61;
	ld.global.u32 	%r65, [%rd63+-4];
	mul.wide.u32 	%rd19, %r115, 4;
	add.s64 	%rd20, %rd1, %rd19;
	ld.global.u32 	%r66, [%rd20];
	mad.lo.s32 	%r67, %r66, %r65, %r64;
	ld.global.u32 	%r68, [%rd63];
	mul.wide.u32 	%rd21, %r114, 4;
	add.s64 	%rd22, %rd1, %rd21;
	ld.global.u32 	%r69, [%rd22];
	mad.lo.s32 	%r70, %r69, %r68, %r67;
	ld.global.u32 	%r71, [%rd63+4];
	mul.wide.u32 	%rd23, %r113, 4;
	add.s64 	%rd24, %rd1, %rd23;
	ld.global.u32 	%r72, [%rd24];
	mad.lo.s32 	%r73, %r72, %r71, %r70;
	ld.global.u32 	%r74, [%rd63+8];
	mul.wide.u32 	%rd25, %r112, 4;
	add.s64 	%rd26, %rd1, %rd25;
	ld.global.u32 	%r75, [%rd26];
	mad.lo.s32 	%r76, %r75, %r74, %r73;
	ld.global.u32 	%r77, [%rd63+12];
	mul.wide.u32 	%rd27, %r111, 4;
	add.s64 	%rd28, %rd1, %rd27;
	ld.global.u32 	%r78, [%rd28];
	mad.lo.s32 	%r129, %r78, %r77, %r76;
	add.s32 	%r118, %r118, 8;
	add.s32 	%r117, %r117, %r8;
	add.s32 	%r116, %r116, %r8;
	add.s32 	%r115, %r115, %r8;
	add.s32 	%r114, %r114, %r8;
	add.s32 	%r113, %r113, %r8;
	add.s32 	%r112, %r112, %r8;
	add.s32 	%r111, %r111, %r8;
	add.s64 	%rd64, %rd64, %rd29;
	add.s64 	%rd63, %rd63, 32;
	setp.ne.s32 	%p3, %r118, 0;
	@%p3 bra 	$L__BB0_3;
$L__BB0_4:
	setp.eq.s32 	%p4, %r4, 0;
	@%p4 bra 	$L__BB0_12;
	and.b32  	%r36, %r49, 3;
	setp.lt.u32 	%p5, %r4, 4;
	@%p5 bra 	$L__BB0_7;
	add.s32 	%r80, %r124, %r3;
	mul.wide.u32 	%rd30, %r80, 4;
	add.s64 	%rd31, %rd2, %rd30;
	ld.global.u32 	%r81, [%rd31];
	mad.lo.s32 	%r82, %r124, %r49, %r2;
	mul.wide.u32 	%rd32, %r82, 4;
	add.s64 	%rd33, %rd1, %rd32;
	ld.global.u32 	%r83, [%rd33];
	mad.lo.s32 	%r84, %r83, %r81, %r129;
	cvt.u64.u32 	%rd34, %r3;
	cvt.u64.u32 	%rd35, %r124;
	add.s64 	%rd36, %rd35, %rd34;
	shl.b64 	%rd37, %rd36, 2;
	add.s64 	%rd38, %rd2, %rd37;
	ld.global.u32 	%r85, [%rd38+4];
	add.s32 	%r86, %r82, %r49;
	mul.wide.u32 	%rd39, %r86, 4;
	add.s64 	%rd40, %rd1, %rd39;
	ld.global.u32 	%r87, [%rd40];
	mad.lo.s32 	%r88, %r87, %r85, %r84;
	ld.global.u32 	%r89, [%rd38+8];
	add.s32 	%r90, %r86, %r49;
	mul.wide.u32 	%rd41, %r90, 4;
	add.s64 	%rd42, %rd1, %rd41;
	ld.global.u32 	%r91, [%rd42];
	mad.lo.s32 	%r92, %r91, %r89, %r88;
	ld.global.u32 	%r93, [%rd38+12];
	add.s32 	%r94, %r90, %r49;
	mul.wide.u32 	%rd43, %r94, 4;
	add.s64 	%rd44, %rd1, %rd43;
	ld.global.u32 	%r95, [%rd44];
	mad.lo.s32 	%r129, %r95, %r93, %r92;
	add.s32 	%r124, %r124, 4;
$L__BB0_7:
	setp.eq.s32 	%p6, %r36, 0;
	@%p6 bra 	$L__BB0_12;
	setp.eq.s32 	%p7, %r36, 1;
	@%p7 bra 	$L__BB0_10;
	add.s32 	%r97, %r124, %r3;
	mul.wide.u32 	%rd45, %r97, 4;
	add.s64 	%rd46, %rd2, %rd45;
	ld.global.u32 	%r98, [%rd46];
	mad.lo.s32 	%r99, %r124, %r49, %r2;
	mul.wide.u32 	%rd47, %r99, 4;
	add.s64 	%rd48, %rd1, %rd47;
	ld.global.u32 	%r100, [%rd48];
	mad.lo.s32 	%r101, %r100, %r98, %r129;
	cvt.u64.u32 	%rd49, %r3;
	cvt.u64.u32 	%rd50, %r124;
	add.s64 	%rd51, %rd50, %rd49;
	shl.b64 	%rd52, %rd51, 2;
	add.s64 	%rd53, %rd2, %rd52;
	ld.global.u32 	%r102, [%rd53+4];
	add.s32 	%r103, %r99, %r49;
	mul.wide.u32 	%rd54, %r103, 4;
	add.s64 	%rd55, %rd1, %rd54;
	ld.global.u32 	%r104, [%rd55];
	mad.lo.s32 	%r129, %r104, %r102, %r101;
	add.s32 	%r124, %r124, 2;
$L__BB0_10:
	and.b32  	%r105, %r49, 1;
	setp.eq.b32 	%p8, %r105, 1;
	not.pred 	%p9, %p8;
	@%p9 bra 	$L__BB0_12;
	add.s32 	%r106, %r124, %r3;
	mul.wide.u32 	%rd56, %r106, 4;
	add.s64 	%rd57, %rd2, %rd56;
	ld.global.u32 	%r107, [%rd57];
	mad.lo.s32 	%r108, %r124, %r49, %r2;
	mul.wide.u32 	%rd58, %r108, 4;
	add.s64 	%rd59, %rd1, %rd58;
	ld.global.u32 	%r109, [%rd59];
	mad.lo.s32 	%r129, %r109, %r107, %r129;
$L__BB0_12:
	cvta.to.global.u64 	%rd60, %rd9;
	mad.lo.s32 	%r110, %r49, %r1, %r2;
	mul.wide.s32 	%rd61, %r110, 4;
	add.s64 	%rd62, %rd60, %rd61;
	st.global.u32 	[%rd62], %r129;
	ret;

}


// ===== COMPILED SASS (sm_100) =====

	.target	sm_100

	.elftype	@"ET_EXEC"


//--------------------- .note.nv.tkinfo           --------------------------
	.section	.note.nv.tkinfo,"",@"SHT_NOTE"
	.sectionflags	@"SHF_NOTE_NV_TKINFO"
	.tkinfo
        /*0018*/ 	.word	0x00000002
        /*0030*/ 	.string	""
        /*0030*/ 	.string	"ptxas"
        /*0030*/ 	.string	"Cuda compilation tools, release 13.0, V13.0.88"
        /*0030*/ 	.string	"Build cuda_13.0.r13.0/compiler.36424714_0"
        /*0030*/ 	.string	"-arch sm_100 -m 64 "



//--------------------- .note.nv.cuinfo           --------------------------
	.section	.note.nv.cuinfo,"",@"SHT_NOTE"
	.sectionflags	@"SHF_NOTE_NV_CUINFO"
        /*0018*/ 	.short	0x0002
        /*001a*/ 	.short	0x0064
        /*001c*/ 	.short	0x0082
	.zero		2


//--------------------- .nv.info                  --------------------------
	.section	.nv.info,"",@"SHT_CUDA_INFO"
	.align	4


	//----- nvinfo : EIATTR_REGCOUNT
	.align		4
        /*0000*/ 	.byte	0x04, 0x2f
        /*0002*/ 	.short	(.L_1 - .L_0)
	.align		4
.L_0:
        /*0004*/ 	.word	index@(_Z8multiplyPiS_S_i)
        /*0008*/ 	.word	0x00000020


	//----- nvinfo : EIATTR_FRAME_SIZE
	.align		4
.L_1:
        /*000c*/ 	.byte	0x04, 0x11
        /*000e*/ 	.short	(.L_3 - .L_2)
	.align		4
.L_2:
        /*0010*/ 	.word	index@(_Z8multiplyPiS_S_i)
        /*0014*/ 	.word	0x00000000


	//----- nvinfo : EIATTR_MIN_STACK_SIZE
	.align		4
.L_3:
        /*0018*/ 	.byte	0x04, 0x12
        /*001a*/ 	.short	(.L_5 - .L_4)
	.align		4
.L_4:
        /*001c*/ 	.word	index@(_Z8multiplyPiS_S_i)
        /*0020*/ 	.word	0x00000000
.L_5:


//--------------------- .nv.compat                --------------------------
	.section	.nv.compat,"",@"SHT_CUDA_COMPAT_INFO"
	.align	4
        /*0000*/ 	.byte	0x02, 0x09, 0x00, 0x00, 0x02, 0x02, 0x01, 0x00, 0x02, 0x05, 0x05, 0x00, 0x03, 0x07, 0x01, 0x01
        /*0010*/ 	.byte	0x02, 0x03, 0x00, 0x00, 0x02, 0x06, 0x01, 0x00, 0x04, 0x0b, 0x08, 0x00, 0x09, 0x00, 0x00, 0x00
        /*0020*/ 	.byte	0x00, 0x00, 0x00, 0x00


//--------------------- .nv.info._Z8multiplyPiS_S_i --------------------------
	.section	.nv.info._Z8multiplyPiS_S_i,"",@"SHT_CUDA_INFO"
	.sectionflags	@""
	.align	4


	//----- nvinfo : EIATTR_CUDA_API_VERSION
	.align		4
        /*0000*/ 	.byte	0x04, 0x37
        /*0002*/ 	.short	(.L_7 - .L_6)
.L_6:
        /*0004*/ 	.word	0x00000082


	//----- nvinfo : EIATTR_KPARAM_INFO
	.align		4
.L_7:
        /*0008*/ 	.byte	0x04, 0x17
        /*000a*/ 	.short	(.L_9 - .L_8)
.L_8:
        /*000c*/ 	.word	0x00000000
        /*0010*/ 	.short	0x0003
        /*0012*/ 	.short	0x0018
        /*0014*/ 	.byte	0x00, 0xf0, 0x11, 0x00


	//----- nvinfo : EIATTR_KPARAM_INFO
	.align		4
.L_9:
        /*0018*/ 	.byte	0x04, 0x17
        /*001a*/ 	.short	(.L_11 - .L_10)
.L_10:
        /*001c*/ 	.word	0x00000000
        /*0020*/ 	.short	0x0002
        /*0022*/ 	.short	0x0010
        /*0024*/ 	.byte	0x00, 0xf5, 0x21, 0x00


	//----- nvinfo : EIATTR_KPARAM_INFO
	.align		4
.L_11:
        /*0028*/ 	.byte	0x04, 0x17
        /*002a*/ 	.short	(.L_13 - .L_12)
.L_12:
        /*002c*/ 	.word	0x00000000
        /*0030*/ 	.short	0x0001
        /*0032*/ 	.short	0x0008
        /*0034*/ 	.byte	0x00, 0xf5, 0x21, 0x00


	//----- nvinfo : EIATTR_KPARAM_INFO
	.align		4
.L_13:
        /*0038*/ 	.byte	0x04, 0x17
        /*003a*/ 	.short	(.L_15 - .L_14)
.L_14:
        /*003c*/ 	.word	0x00000000
        /*0040*/ 	.short	0x0000
        /*0042*/ 	.short	0x0000
        /*0044*/ 	.byte	0x00, 0xf5, 0x21, 0x00


	//----- nvinfo : EIATTR_SPARSE_MMA_MASK
	.align		4
.L_15:
        /*0048*/ 	.byte	0x03, 0x50
        /*004a*/ 	.short	0x0000


	//----- nvinfo : EIATTR_MAXREG_COUNT
	.align		4
        /*004c*/ 	.byte	0x03, 0x1b
        /*004e*/ 	.short	0x00ff


	//----- nvinfo : EIATTR_MERCURY_ISA_VERSION
	.align		4
        /*0050*/ 	.byte	0x03, 0x5f
        /*0052*/ 	.short	0x0101


	//----- nvinfo : EIATTR_VRC_CTA_INIT_COUNT
	.align		4
        /*0054*/ 	.byte	0x02, 0x4a
	.zero		1
	.zero		1


	//----- nvinfo : EIATTR_EXIT_INSTR_OFFSETS
	.align		4
        /*0058*/ 	.byte	0x04, 0x1c
        /*005a*/ 	.short	(.L_17 - .L_16)


	//   ....[0]....
.L_16:
        /*005c*/ 	.word	0x00000960


	//----- nvinfo : EIATTR_CBANK_PARAM_SIZE
	.align		4
.L_17:
        /*0060*/ 	.byte	0x03, 0x19
        /*0062*/ 	.short	0x001c


	//----- nvinfo : EIATTR_PARAM_CBANK
	.align		4
        /*0064*/ 	.byte	0x04, 0x0a
        /*0066*/ 	.short	(.L_19 - .L_18)
	.align		4
.L_18:
        /*0068*/ 	.word	index@(.nv.constant0._Z8multiplyPiS_S_i)
        /*006c*/ 	.short	0x0380
        /*006e*/ 	.short	0x001c


	//----- nvinfo : EIATTR_SW_WAR
	.align		4
.L_19:
        /*0070*/ 	.byte	0x04, 0x36
        /*0072*/ 	.short	(.L_21 - .L_20)
.L_20:
        /*0074*/ 	.word	0x00000008
.L_21:


//--------------------- .nv.callgraph             --------------------------
	.section	.nv.callgraph,"",@"SHT_CUDA_CALLGRAPH"
	.align	4
	.sectionentsize	8
	.align		4
        /*0000*/ 	.word	0x00000000
	.align		4
        /*0004*/ 	.word	0xffffffff
	.align		4
        /*0008*/ 	.word	0x00000000
	.align		4
        /*000c*/ 	.word	0xfffffffe
	.align		4
        /*0010*/ 	.word	0x00000000
	.align		4
        /*0014*/ 	.word	0xfffffffd
	.align		4
        /*0018*/ 	.word	0x00000000
	.align		4
        /*001c*/ 	.word	0xfffffffc


//--------------------- .text._Z8multiplyPiS_S_i  --------------------------
	.section	.text._Z8multiplyPiS_S_i,"ax",@progbits
	.align	128
        .global         _Z8multiplyPiS_S_i
        .type           _Z8multiplyPiS_S_i,@function
        .size           _Z8multiplyPiS_S_i,(.L_x_5 - _Z8multiplyPiS_S_i)
        .other          _Z8multiplyPiS_S_i,@"STO_CUDA_ENTRY STV_DEFAULT"
_Z8multiplyPiS_S_i:
.text._Z8multiplyPiS_S_i:
[----:B------:R-:W-:Y:S08]  /*0000*/  LDC R1, c[0x0][0x37c] ;  /* 0x0000df00ff017b82 */ /* 0x000ff00000000800 */
[----:B------:R-:W0:Y:S01]  /*0010*/  LDC R0, c[0x0][0x398] ;  /* 0x0000e600ff007b82 */ /* 0x000e220000000800 */
[----:B------:R-:W1:Y:S01]  /*0020*/  S2R R3, SR_CTAID.Y ;  /* 0x0000000000037919 */ /* 0x000e620000002600 */
[----:B------:R-:W2:Y:S01]  /*0030*/  LDCU.64 UR4, c[0x0][0x358] ;  /* 0x00006b00ff0477ac */ /* 0x000ea20008000a00 */
[----:B------:R-:W-:-:S05]  /*0040*/  HFMA2 R20, -RZ, RZ, 0, 0 ;  /* 0x00000000ff147431 */ /* 0x000fca00000001ff */
[----:B------:R-:W3:Y:S01]  /*0050*/  S2UR UR6, SR_CTAID.X ;  /* 0x00000000000679c3 */ /* 0x000ee20000002500 */
[----:B0-----:R-:W-:-:S13]  /*0060*/  ISETP.GE.AND P0, PT, R0, 0x1, PT ;  /* 0x000000010000780c */ /* 0x001fda0003f06270 */
[----:B-123--:R-:W-:Y:S05]  /*0070*/  @!P0 BRA `(.L_x_0) ;  /* 0x0000000800288947 */ /* 0x00efea0003800000 */
[C---:B------:R-:W-:Y:S01]  /*0080*/  ISETP.GE.U32.AND P1, PT, R0.reuse, 0x8, PT ;  /* 0x000000080000780c */ /* 0x040fe20003f26070 */
[C---:B------:R-:W-:Y:S01]  /*0090*/  IMAD R5, R0.reuse, UR6, RZ ;  /* 0x0000000600057c24 */ /* 0x040fe2000f8e02ff */
[----:B------:R-:W-:Y:S02]  /*00a0*/  LOP3.LUT R4, R0, 0x7, RZ, 0xc0, !PT ;  /* 0x0000000700047812 */ /* 0x000fe400078ec0ff */
[----:B------:R-:W-:Y:S02]  /*00b0*/  MOV R6, RZ ;  /* 0x000000ff00067202 */ /* 0x000fe40000000f00 */
[----:B------:R-:W-:Y:S02]  /*00c0*/  ISETP.NE.AND P0, PT, R4, RZ, PT ;  /* 0x000000ff0400720c */ /* 0x000fe40003f05270 */
[----:B------:R-:W-:-:S05]  /*00d0*/  MOV R20, RZ ;  /* 0x000000ff00147202 */ /* 0x000fca0000000f00 */
[----:B------:R-:W-:Y:S06]  /*00e0*/  @!P1 BRA `(.L_x_1) ;  /* 0x0000000000fc9947 */ /* 0x000fec0003800000 */
[----:B------:R-:W0:Y:S01]  /*00f0*/  LDC.64 R6, c[0x0][0x380] ;  /* 0x0000e000ff067b82 */ /* 0x000e220000000a00 */
[----:B------:R-:W-:Y:S01]  /*0100*/  IADD3 R2, PT, PT, R3, R0, RZ ;  /* 0x0000000003027210 */ /* 0x000fe20007ffe0ff */
[C-C-:B------:R-:W-:Y:S01]  /*0110*/  IMAD R10, R0.reuse, 0x3, R3.reuse ;  /* 0x00000003000a7824 */ /* 0x140fe200078e0203 */
[C---:B------:R-:W-:Y:S01]  /*0120*/  SHF.L.U32 R9, R0.reuse, 0x3, RZ ;  /* 0x0000000300097819 */ /* 0x040fe200000006ff */
[C-C-:B------:R-:W-:Y:S01]  /*0130*/  IMAD R24, R0.reuse, 0x5, R3.reuse ;  /* 0x0000000500187824 */ /* 0x140fe200078e0203 */
[CC--:B------:R-:W-:Y:S01]  /*0140*/  LEA R8, R0.reuse, R3.reuse, 0x1 ;  /* 0x0000000300087211 */ /* 0x0c0fe200078e08ff */
[C-C-:B------:R-:W-:Y:S01]  /*0150*/  IMAD R25, R0.reuse, 0x6, R3.reuse ;  /* 0x0000000600197824 */ /* 0x140fe200078e0203 */
[C---:B------:R-:W-:Y:S01]  /*0160*/  LEA R11, R0.reuse, R3, 0x2 ;  /* 0x00000003000b7211 */ /* 0x040fe200078e10ff */
[----:B------:R-:W1:Y:S01]  /*0170*/  LDC.64 R12, c[0x0][0x388] ;  /* 0x0000e200ff0c7b82 */ /* 0x000e620000000a00 */
[----:B------:R-:W-:Y:S01]  /*0180*/  IMAD R26, R0, 0x7, R3 ;  /* 0x00000007001a7824 */ /* 0x000fe200078e0203 */
[----:B------:R-:W-:Y:S01]  /*0190*/  MOV R20, RZ ;  /* 0x000000ff00147202 */ /* 0x000fe20000000f00 */
[----:B0-----:R-:W-:-:S03]  /*01a0*/  IMAD.WIDE.U32 R6, R5, 0x4, R6 ;  /* 0x0000000405067825 */ /* 0x001fc600078e0006 */
[----:B------:R-:W-:Y:S02]  /*01b0*/  IADD3 R21, P1, PT, R6, 0x10, RZ ;  /* 0x0000001006157810 */ /* 0x000fe40007f3e0ff */
[----:B------:R-:W-:Y:S01]  /*01c0*/  LOP3.LUT R6, R0, 0x7ffffff8, RZ, 0xc0, !PT ;  /* 0x7ffffff800067812 */ /* 0x000fe200078ec0ff */
[----:B-1----:R-:W-:Y:S01]  /*01d0*/  IMAD.WIDE.U32 R16, R3, 0x4, R12 ;  /* 0x0000000403107825 */ /* 0x002fe200078e000c */
[----:B------:R-:W-:-:S03]  /*01e0*/  IADD3.X R28, PT, PT, RZ, R7, RZ, P1, !PT ;  /* 0x00000007ff1c7210 */ /* 0x000fc60000ffe4ff */
[----:B------:R-:W-:-:S07]  /*01f0*/  IMAD.MOV R7, RZ, RZ, -R6 ;  /* 0x000000ffff077224 */ /* 0x000fce00078e0a06 */
.L_x_2:
[----:B------:R-:W-:Y:S01]  /*0200*/  MOV R14, R21 ;  /* 0x00000015000e7202 */ /* 0x000fe20000000f00 */
[----:B------:R-:W2:Y:S01]  /*0210*/  LDG.E R22, desc[UR4][R16.64] ;  /* 0x0000000410167981 */ /* 0x000ea2000c1e1900 */
[----:B------:R-:W-:-:S05]  /*0220*/  MOV R15, R28 ;  /* 0x0000001c000f7202 */ /* 0x000fca0000000f00 */
[----:B------:R-:W2:Y:S01]  /*0230*/  LDG.E R21, desc[UR4][R14.64+-0x10] ;  /* 0xfffff0040e157981 */ /* 0x000ea2000c1e1900 */
[----:B------:R-:W-:-:S03]  /*0240*/  IMAD.WIDE.U32 R18, R2, 0x4, R12 ;  /* 0x0000000402127825 */ /* 0x000fc600078e000c */
[----:B------:R-:W3:Y:S04]  /*0250*/  LDG.E R23, desc[UR4][R14.64+-0xc] ;  /* 0xfffff4040e177981 */ /* 0x000ee8000c1e1900 */
[----:B------:R-:W3:Y:S04]  /*0260*/  LDG.E R18, desc[UR4][R18.64] ;  /* 0x0000000412127981 */ /* 0x000ee8000c1e1900 */
[----:B------:R-:W4:Y:S04]  /*0270*/  LDG.E R28, desc[UR4][R14.64+-0x8] ;  /* 0xfffff8040e1c7981 */ /* 0x000f28000c1e1900 */
[----:B------:R-:W5:Y:S01]  /*0280*/  LDG.E R29, desc[UR4][R14.64+-0x4] ;  /* 0xfffffc040e1d7981 */ /* 0x000f62000c1e1900 */
[----:B--2---:R-:W-:-:S02]  /*0290*/  IMAD R22, R21, R22, R20 ;  /* 0x0000001615167224 */ /* 0x004fc400078e0214 */
[----:B------:R-:W-:-:S06]  /*02a0*/  IMAD.WIDE.U32 R20, R8, 0x4, R12 ;  /* 0x0000000408147825 */ /* 0x000fcc00078e000c */
[----:B------:R-:W4:Y:S01]  /*02b0*/  LDG.E R20, desc[UR4][R20.64] ;  /* 0x0000000414147981 */ /* 0x000f22000c1e1900 */
[----:B---3--:R-:W-:Y:S02]  /*02c0*/  IMAD R27, R23, R18, R22 ;  /* 0x00000012171b7224 */ /* 0x008fe400078e0216 */
[----:B------:R-:W-:-:S06]  /*02d0*/  IMAD.WIDE.U32 R22, R10, 0x4, R12 ;  /* 0x000000040a167825 */ /* 0x000fcc00078e000c */
[----:B------:R-:W5:Y:S01]  /*02e0*/  LDG.E R22, desc[UR4][R22.64] ;  /* 0x0000000416167981 */ /* 0x000f62000c1e1900 */
[----:B------:R-:W-:-:S06]  /*02f0*/  IMAD.WIDE.U32 R18, R11, 0x4, R12 ;  /* 0x000000040b127825 */ /* 0x000fcc00078e000c */
[----:B------:R-:W2:Y:S01]  /*0300*/  LDG.E R18, desc[UR4][R18.64] ;  /* 0x0000000412127981 */ /* 0x000ea2000c1e1900 */
[----:B----4-:R-:W-:-:S03]  /*0310*/  IMAD R27, R28, R20, R27 ;  /* 0x000000141c1b7224 */ /* 0x010fc600078e021b */
[----:B------:R-:W2:Y:S01]  /*0320*/  LDG.E R28, desc[UR4][R14.64] ;  /* 0x000000040e1c7981 */ /* 0x000ea2000c1e1900 */
[----:B------:R-:W-:-:S04]  /*0330*/  IMAD.WIDE.U32 R20, R24, 0x4, R12 ;  /* 0x0000000418147825 */ /* 0x000fc800078e000c */
[----:B-----5:R-:W-:Y:S02]  /*0340*/  IMAD R27, R29, R22, R27 ;  /* 0x000000161d1b7224 */ /* 0x020fe400078e021b */
[----:B------:R-:W3:Y:S04]  /*0350*/  LDG.E R20, desc[UR4][R20.64] ;  /* 0x0000000414147981 */ /* 0x000ee8000c1e1900 */
[----:B------:R-:W3:Y:S01]  /*0360*/  LDG.E R29, desc[UR4][R14.64+0x4] ;  /* 0x000004040e1d7981 */ /* 0x000ee2000c1e1900 */
[----:B------:R-:W-:-:S06]  /*0370*/  IMAD.WIDE.U32 R22, R25, 0x4, R12 ;  /* 0x0000000419167825 */ /* 0x000fcc00078e000c */
[----:B------:R-:W4:Y:S01]  /*0380*/  LDG.E R22, desc[UR4][R22.64] ;  /* 0x0000000416167981 */ /* 0x000f22000c1e1900 */
[----:B--2---:R-:W-:-:S03]  /*0390*/  IMAD R27, R28, R18, R27 ;  /* 0x000000121c1b7224 */ /* 0x004fc600078e021b */
[----:B------:R-:W4:Y:S01]  /*03a0*/  LDG.E R28, desc[UR4][R14.64+0x8] ;  /* 0x000008040e1c7981 */ /* 0x000f22000c1e1900 */
[----:B------:R-:W-:-:S06]  /*03b0*/  IMAD.WIDE.U32 R18, R26, 0x4, R12 ;  /* 0x000000041a127825 */ /* 0x000fcc00078e000c */
[----:B------:R-:W2:Y:S01]  /*03c0*/  LDG.E R18, desc[UR4][R18.64] ;  /* 0x0000000412127981 */ /* 0x000ea2000c1e1900 */
[----:B---3--:R-:W-:-:S03]  /*03d0*/  IMAD R27, R29, R20, R27 ;  /* 0x000000141d1b7224 */ /* 0x008fc600078e021b */
[----:B------:R-:W2:Y:S01]  /*03e0*/  LDG.E R29, desc[UR4][R14.64+0xc] ;  /* 0x00000c040e1d7981 */ /* 0x000ea2000c1e1900 */
[----:B------:R-:W-:Y:S02]  /*03f0*/  IADD3 R21, P1, PT, R14, 0x20, RZ ;  /* 0x000000200e157810 */ /* 0x000fe40007f3e0ff */
[----:B------:R-:W-:Y:S01]  /*0400*/  IADD3 R7, PT, PT, R7, 0x8, RZ ;  /* 0x0000000807077810 */ /* 0x000fe20007ffe0ff */
[C---:B------:R-:W-:Y:S01]  /*0410*/  IMAD.IADD R10, R9.reuse, 0x1, R10 ;  /* 0x00000001090a7824 */ /* 0x040fe200078e020a */
[C---:B------:R-:W-:Y:S01]  /*0420*/  IADD3 R2, PT, PT, R9.reuse, R2, RZ ;  /* 0x0000000209027210 */ /* 0x040fe20007ffe0ff */
[C---:B------:R-:W-:Y:S01]  /*0430*/  IMAD.WIDE.U32 R16, R9.reuse, 0x4, R16 ;  /* 0x0000000409107825 */ /* 0x040fe200078e0010 */
[C---:B------:R-:W-:Y:S02]  /*0440*/  IADD3 R8, PT, PT, R9.reuse, R8, RZ ;  /* 0x0000000809087210 */ /* 0x040fe40007ffe0ff */
[C---:B------:R-:W-:Y:S02]  /*0450*/  IADD3 R11, PT, PT, R9.reuse, R11, RZ ;  /* 0x0000000b090b7210 */ /* 0x040fe40007ffe0ff */
[----:B------:R-:W-:-:S02]  /*0460*/  IADD3 R24, PT, PT, R9, R24, RZ ;  /* 0x0000001809187210 */ /* 0x000fc40007ffe0ff */
[C---:B------:R-:W-:Y:S02]  /*0470*/  IADD3 R25, PT, PT, R9.reuse, R25, RZ ;  /* 0x0000001909197210 */ /* 0x040fe40007ffe0ff */
[----:B------:R-:W-:Y:S01]  /*0480*/  IADD3 R26, PT, PT, R9, R26, RZ ;  /* 0x0000001a091a7210 */ /* 0x000fe20007ffe0ff */
[----:B----4-:R-:W-:Y:S01]  /*0490*/  IMAD R27, R28, R22, R27 ;  /* 0x000000161c1b7224 */ /* 0x010fe200078e021b */
[----:B------:R-:W-:Y:S02]  /*04a0*/  IADD3.X R28, PT, PT, RZ, R15, RZ, P1, !PT ;  /* 0x0000000fff1c7210 */ /* 0x000fe40000ffe4ff */
[----:B------:R-:W-:Y:S01]  /*04b0*/  ISETP.NE.AND P1, PT, R7, RZ, PT ;  /* 0x000000ff0700720c */ /* 0x000fe20003f25270 */
[----:B--2---:R-:W-:-:S12]  /*04c0*/  IMAD R20, R29, R18, R27 ;  /* 0x000000121d147224 */ /* 0x004fd800078e021b */
[----:B------:R-:W-:Y:S05]  /*04d0*/  @P1 BRA `(.L_x_2) ;  /* 0xfffffffc00481947 */ /* 0x000fea000383ffff */
.L_x_1:
[----:B------:R-:W-:Y:S05]  /*04e0*/  @!P0 BRA `(.L_x_0) ;  /* 0x00000004000c8947 */ /* 0x000fea0003800000 */
[----:B------:R-:W-:Y:S02]  /*04f0*/  ISETP.GE.U32.AND P1, PT, R4, 0x4, PT ;  /* 0x000000040400780c */ /* 0x000fe40003f26070 */
[----:B------:R-:W-:-:S04]  /*0500*/  LOP3.LUT R2, R0, 0x3, RZ, 0xc0, !PT ;  /* 0x0000000300027812 */ /* 0x000fc800078ec0ff */
[----:B------:R-:W-:-:S07]  /*0510*/  ISETP.NE.AND P0, PT, R2, RZ, PT ;  /* 0x000000ff0200720c */ /* 0x000fce0003f05270 */
[----:B------:R-:W-:Y:S06]  /*0520*/  @!P1 BRA `(.L_x_3) ;  /* 0x0000000000789947 */ /* 0x000fec0003800000 */
[----:B------:R-:W0:Y:S01]  /*0530*/  LDC.64 R8, c[0x0][0x388] ;  /* 0x0000e200ff087b82 */ /* 0x000e220000000a00 */
[----:B------:R-:W-:Y:S01]  /*0540*/  IMAD R15, R6, R0, R3 ;  /* 0x00000000060f7224 */ /* 0x000fe200078e0203 */
[CC--:B------:R-:W-:Y:S02]  /*0550*/  IADD3 R7, PT, PT, R5.reuse, R6.reuse, RZ ;  /* 0x0000000605077210 */ /* 0x0c0fe40007ffe0ff */
[----:B------:R-:W-:Y:S02]  /*0560*/  IADD3 R4, P1, PT, R5, R6, RZ ;  /* 0x0000000605047210 */ /* 0x000fe40007f3e0ff */
[----:B------:R-:W-:Y:S02]  /*0570*/  IADD3 R17, PT, PT, R15, R0, RZ ;  /* 0x000000000f117210 */ /* 0x000fe40007ffe0ff */
[----:B------:R-:W1:Y:S01]  /*0580*/  LDC.64 R18, c[0x0][0x380] ;  /* 0x0000e000ff127b82 */ /* 0x000e620000000a00 */
[----:B------:R-:W-:-:S07]  /*0590*/  IADD3.X R16, PT, PT, RZ, RZ, RZ, P1, !PT ;  /* 0x000000ffff107210 */ /* 0x000fce0000ffe4ff */
[----:B------:R-:W2:Y:S01]  /*05a0*/  LDC.64 R10, c[0x0][0x380] ;  /* 0x0000e000ff0a7b82 */ /* 0x000ea20000000a00 */
[----:B0-----:R-:W-:-:S04]  /*05b0*/  IMAD.WIDE.U32 R14, R15, 0x4, R8 ;  /* 0x000000040f0e7825 */ /* 0x001fc800078e0008 */
[----:B------:R-:W-:Y:S02]  /*05c0*/  IMAD.WIDE.U32 R12, R17, 0x4, R8 ;  /* 0x00000004110c7825 */ /* 0x000fe400078e0008 */
[----:B------:R-:W3:Y:S02]  /*05d0*/  LDG.E R14, desc[UR4][R14.64] ;  /* 0x000000040e0e7981 */ /* 0x000ee4000c1e1900 */
[----:B-1----:R-:W-:Y:S02]  /*05e0*/  IMAD.WIDE.U32 R18, R7, 0x4, R18 ;  /* 0x0000000407127825 */ /* 0x002fe400078e0012 */
[----:B------:R-:W4:Y:S02]  /*05f0*/  LDG.E R12, desc[UR4][R12.64] ;  /* 0x000000040c0c7981 */ /* 0x000f24000c1e1900 */
[----:B------:R-:W-:Y:S02]  /*0600*/  IMAD.IADD R17, R17, 0x1, R0 ;  /* 0x0000000111117824 */ /* 0x000fe400078e0200 */
[----:B------:R-:W3:Y:S01]  /*0610*/  LDG.E R7, desc[UR4][R18.64] ;  /* 0x0000000412077981 */ /* 0x000ee2000c1e1900 */
[----:B--2---:R-:W-:-:S02]  /*0620*/  LEA R10, P1, R4, R10, 0x2 ;  /* 0x0000000a040a7211 */ /* 0x004fc400078210ff */
[C---:B------:R-:W-:Y:S02]  /*0630*/  IADD3 R21, PT, PT, R17.reuse, R0, RZ ;  /* 0x0000000011157210 */ /* 0x040fe40007ffe0ff */
[----:B------:R-:W-:Y:S01]  /*0640*/  LEA.HI.X R11, R4, R11, R16, 0x2, P1 ;  /* 0x0000000b040b7211 */ /* 0x000fe200008f1410 */
[----:B------:R-:W-:-:S04]  /*0650*/  IMAD.WIDE.U32 R16, R17, 0x4, R8 ;  /* 0x0000000411107825 */ /* 0x000fc800078e0008 */
[----:B------:R-:W4:Y:S01]  /*0660*/  LDG.E R4, desc[UR4][R10.64+0x4] ;  /* 0x000004040a047981 */ /* 0x000f22000c1e1900 */
[----:B------:R-:W-:-:S03]  /*0670*/  IMAD.WIDE.U32 R8, R21, 0x4, R8 ;  /* 0x0000000415087825 */ /* 0x000fc600078e0008 */
[----:B------:R-:W2:Y:S04]  /*0680*/  LDG.E R16, desc[UR4][R16.64] ;  /* 0x0000000410107981 */ /* 0x000ea8000c1e1900 */
[----:B------:R-:W2:Y:S04]  /*0690*/  LDG.E R21, desc[UR4][R10.64+0x8] ;  /* 0x000008040a157981 */ /* 0x000ea8000c1e1900 */
[----:B------:R-:W5:Y:S04]  /*06a0*/  LDG.E R8, desc[UR4][R8.64] ;  /* 0x0000000408087981 */ /* 0x000f68000c1e1900 */
[----:B------:R-:W5:Y:S01]  /*06b0*/  LDG.E R19, desc[UR4][R10.64+0xc] ;  /* 0x00000c040a137981 */ /* 0x000f62000c1e1900 */
[----:B------:R-:W-:Y:S01]  /*06c0*/  IADD3 R6, PT, PT, R6, 0x4, RZ ;  /* 0x0000000406067810 */ /* 0x000fe20007ffe0ff */
[----:B---3--:R-:W-:-:S04]  /*06d0*/  IMAD R7, R7, R14, R20 ;  /* 0x0000000e07077224 */ /* 0x008fc800078e0214 */
[----:B----4-:R-:W-:-:S04]  /*06e0*/  IMAD R4, R4, R12, R7 ;  /* 0x0000000c04047224 */ /* 0x010fc800078e0207 */
[----:B--2---:R-:W-:-:S04]  /*06f0*/  IMAD R4, R21, R16, R4 ;  /* 0x0000001015047224 */ /* 0x004fc800078e0204 */
[----:B-----5:R-:W-:-:S07]  /*0700*/  IMAD R20, R19, R8, R4 ;  /* 0x0000000813147224 */ /* 0x020fce00078e0204 */
.L_x_3:
[----:B------:R-:W-:Y:S05]  /*0710*/  @!P0 BRA `(.L_x_0) ;  /* 0x0000000000808947 */ /* 0x000fea0003800000 */
[----:B------:R-:W-:Y:S01]  /*0720*/  ISETP.NE.AND P1, PT, R2, 0x1, PT ;  /* 0x000000010200780c */ /* 0x000fe20003f25270 */
[----:B------:R-:W0:Y:S01]  /*0730*/  LDC.64 R14, c[0x0][0x388] ;  /* 0x0000e200ff0e7b82 */ /* 0x000e220000000a00 */
[----:B------:R-:W-:-:S04]  /*0740*/  LOP3.LUT R2, R0, 0x1, RZ, 0xc0, !PT ;  /* 0x0000000100027812 */ /* 0x000fc800078ec0ff */
[----:B------:R-:W-:-:S03]  /*0750*/  ISETP.NE.U32.AND P0, PT, R2, 0x1, PT ;  /* 0x000000010200780c */ /* 0x000fc60003f05070 */
[----:B------:R-:W1:Y:S04]  /*0760*/  LDC.64 R18, c[0x0][0x380] ;  /* 0x0000e000ff127b82 */ /* 0x000e680000000a00 */
[C---:B------:R-:W-:Y:S01]  /*0770*/  @P1 IMAD R21, R6.reuse, R0, R3 ;  /* 0x0000000006151224 */ /* 0x040fe200078e0203 */
[CC--:B------:R-:W-:Y:S02]  /*0780*/  @P1 IADD3 R7, PT, PT, R5.reuse, R6.reuse, RZ ;  /* 0x0000000605071210 */ /* 0x0c0fe40007ffe0ff */
[----:B------:R-:W-:Y:S01]  /*0790*/  @P1 IADD3 R2, P2, PT, R5, R6, RZ ;  /* 0x0000000605021210 */ /* 0x000fe20007f5e0ff */
[----:B------:R-:W2:Y:S01]  /*07a0*/  @P1 LDC.64 R12, c[0x0][0x380] ;  /* 0x0000e000ff0c1b82 */ /* 0x000ea20000000a00 */
[----:B------:R-:W-:Y:S02]  /*07b0*/  @P1 IADD3 R6, PT, PT, R6, 0x2, RZ ;  /* 0x0000000206061810 */ /* 0x000fe40007ffe0ff */
[----:B------:R-:W-:-:S05]  /*07c0*/  @P1 IADD3.X R4, PT, PT, RZ, RZ, RZ, P2, !PT ;  /* 0x000000ffff041210 */ /* 0x000fca00017fe4ff */
[----:B------:R-:W3:Y:S01]  /*07d0*/  LDC.64 R10, c[0x0][0x380] ;  /* 0x0000e000ff0a7b82 */ /* 0x000ee20000000a00 */
[C---:B0-----:R-:W-:Y:S01]  /*07e0*/  @P1 IMAD.WIDE.U32 R16, R21.reuse, 0x4, R14 ;  /* 0x0000000415101825 */ /* 0x041fe200078e000e */
[----:B------:R-:W-:-:S06]  /*07f0*/  @P1 IADD3 R21, PT, PT, R21, R0, RZ ;  /* 0x0000000015151210 */ /* 0x000fcc0007ffe0ff */
[----:B------:R-:W0:Y:S01]  /*0800*/  LDC.64 R8, c[0x0][0x388] ;  /* 0x0000e200ff087b82 */ /* 0x000e220000000a00 */
[----:B-1----:R-:W-:Y:S01]  /*0810*/  @P1 IMAD.WIDE.U32 R18, R7, 0x4, R18 ;  /* 0x0000000407121825 */ /* 0x002fe200078e0012 */
[----:B------:R-:W-:Y:S01]  /*0820*/  @!P0 IADD3 R5, PT, PT, R5, R6, RZ ;  /* 0x0000000605058210 */ /* 0x000fe20007ffe0ff */
[----:B------:R-:W4:Y:S02]  /*0830*/  @P1 LDG.E R16, desc[UR4][R16.64] ;  /* 0x0000000410101981 */ /* 0x000f24000c1e1900 */
[----:B------:R-:W-:Y:S02]  /*0840*/  @P1 IMAD.WIDE.U32 R14, R21, 0x4, R14 ;  /* 0x00000004150e1825 */ /* 0x000fe400078e000e */
[----:B------:R-:W4:Y:S01]  /*0850*/  @P1 LDG.E R19, desc[UR4][R18.64] ;  /* 0x0000000412131981 */ /* 0x000f22000c1e1900 */
[----:B--2---:R-:W-:Y:S01]  /*0860*/  @P1 LEA R12, P2, R2, R12, 0x2 ;  /* 0x0000000c020c1211 */ /* 0x004fe200078410ff */
[----:B------:R-:W-:Y:S02]  /*0870*/  @!P0 IMAD R7, R6, R0, R3 ;  /* 0x0000000006078224 */ /* 0x000fe400078e0203 */
[----:B------:R-:W2:Y:S01]  /*0880*/  @P1 LDG.E R14, desc[UR4][R14.64] ;  /* 0x000000040e0e1981 */ /* 0x000ea2000c1e1900 */
[----:B------:R-:W-:Y:S01]  /*0890*/  @P1 LEA.HI.X R13, R2, R13, R4, 0x2, P2 ;  /* 0x0000000d020d1211 */ /* 0x000fe200010f1404 */
[----:B---3--:R-:W-:-:S04]  /*08a0*/  @!P0 IMAD.WIDE.U32 R10, R5, 0x4, R10 ;  /* 0x00000004050a8825 */ /* 0x008fc800078e000a */
[----:B------:R-:W2:Y:S04]  /*08b0*/  @P1 LDG.E R12, desc[UR4][R12.64+0x4] ;  /* 0x000004040c0c1981 */ /* 0x000ea8000c1e1900 */
[----:B------:R-:W3:Y:S01]  /*08c0*/  @!P0 LDG.E R11, desc[UR4][R10.64] ;  /* 0x000000040a0b8981 */ /* 0x000ee2000c1e1900 */
[----:B0-----:R-:W-:-:S06]  /*08d0*/  @!P0 IMAD.WIDE.U32 R8, R7, 0x4, R8 ;  /* 0x0000000407088825 */ /* 0x001fcc00078e0008 */
[----:B------:R-:W3:Y:S01]  /*08e0*/  @!P0 LDG.E R8, desc[UR4][R8.64] ;  /* 0x0000000408088981 */ /* 0x000ee2000c1e1900 */
[----:B----4-:R-:W-:-:S04]  /*08f0*/  @P1 IMAD R19, R19, R16, R20 ;  /* 0x0000001013131224 */ /* 0x010fc800078e0214 */
[----:B--2---:R-:W-:-:S04]  /*0900*/  @P1 IMAD R20, R12, R14, R19 ;  /* 0x0000000e0c141224 */ /* 0x004fc800078e0213 */
[----:B---3--:R-:W-:-:S07]  /*0910*/  @!P0 IMAD R20, R11, R8, R20 ;  /* 0x000000080b148224 */ /* 0x008fce00078e0214 */
.L_x_0:
[----:B------:R-:W0:Y:S01]  /*0920*/  LDC.64 R4, c[0x0][0x390] ;  /* 0x0000e400ff047b82 */ /* 0x000e220000000a00 */
[----:B------:R-:W-:-:S04]  /*0930*/  IMAD R3, R0, UR6, R3 ;  /* 0x0000000600037c24 */ /* 0x000fc8000f8e0203 */
[----:B0-----:R-:W-:-:S05]  /*0940*/  IMAD.WIDE R2, R3, 0x4, R4 ;  /* 0x0000000403027825 */ /* 0x001fca00078e0204 */
[----:B------:R-:W-:Y:S01]  /*0950*/  STG.E desc[UR4][R2.64], R20 ;  /* 0x0000001402007986 */ /* 0x000fe2000c101904 */
[----:B------:R-:W-:Y:S05]  /*0960*/  EXIT ;  /* 0x000000000000794d */ /* 0x000fea0003800000 */
.L_x_4:
[----:B------:R-:W-:-:S00]  /*0970*/  BRA `(.L_x_4) ;  /* 0xfffffffc00fc7947 */ /* 0x000fc0000383ffff */
[----:B------:R-:W-:-:S00]  /*0980*/  NOP ;  /* 0x0000000000007918 */ /* 0x000fc00000000000 */
[----:B------:R-:W-:-:S00]  /*0990*/  NOP ;  /* 0x0000000000007918 */ /* 0x000fc00000000000 */
[----:B------:R-:W-:-:S00]  /*09a0*/  NOP ;  /* 0x0000000000007918 */ /* 0x000fc00000000000 */
[----:B------:R-:W-:-:S00]  /*09b0*/  NOP ;  /* 0x0000000000007918 */ /* 0x000fc00000000000 */
[----:B------:R-:W-:-:S00]  /*09c0*/  NOP ;  /* 0x0000000000007918 */ /* 0x000fc00000000000 */
[----:B------:R-:W-:-:S00]  /*09d0*/  NOP ;  /* 0x0000000000007918 */ /* 0x000fc00000000000 */
[----:B------:R-:W-:-:S00]  /*09e0*/  NOP ;  /* 0x0000000000007918 */ /* 0x000fc00000000000 */
[----:B------:R-:W-:-:S00]  /*09f0*/  NOP ;  /* 0x0000000000007918 */ /* 0x000fc00000000000 */
.L_x_5:


//--------------------- .nv.shared.reserved.0     --------------------------
	.section	.nv.shared.reserved.0,"aw",@nobits
	.weak		__nv_reservedSMEM_offset_0_alias
	.size		__nv_reservedSMEM_offset_0_alias, 0, 64
	.other		__nv_reservedSMEM_offset_0_alias,@"STO_CUDA_RESERVED_SHARED STV_DEFAULT"
__nv_reservedSMEM_offset_0_alias:
	.zero		0
	.zero		64


//--------------------- .nv.constant0._Z8multiplyPiS_S_i --------------------------
	.section	.nv.constant0._Z8multiplyPiS_S_i,"a",@progbits
	.sectionflags	@""
	.align	4
.nv.constant0._Z8multiplyPiS_S_i:
	.zero		924


//--------------------- SYMBOLS --------------------------

	.type		.nv.reservedSmem.offset0,@object
	.size		.nv.reservedSmem.offset0,0x4
